//
// Generated by NVIDIA NVVM Compiler
//
// Compiler Build ID: CL-36424714
// Cuda compilation tools, release 13.0, V13.0.88
// Based on NVVM 20.0.0
//

.version 9.0
.target sm_100
.address_size 64

	// .globl	_Z17do_atomics_kernelPjjj

.visible .entry _Z17do_atomics_kernelPjjj(
	.param .u64 .ptr .align 1 _Z17do_atomics_kernelPjjj_param_0,
	.param .u32 _Z17do_atomics_kernelPjjj_param_1,
	.param .u32 _Z17do_atomics_kernelPjjj_param_2
)
{
	.reg .pred 	%p<11>;
	.reg .b32 	%r<47>;
	.reg .b64 	%rd<13>;

	ld.param.u64 	%rd2, [_Z17do_atomics_kernelPjjj_param_0];
	ld.param.u32 	%r19, [_Z17do_atomics_kernelPjjj_param_1];
	ld.param.u32 	%r20, [_Z17do_atomics_kernelPjjj_param_2];
	cvta.to.global.u64 	%rd1, %rd2;
	mov.u32 	%r21, %ntid.x;
	mov.u32 	%r22, %ctaid.x;
	mov.u32 	%r23, %tid.x;
	mad.lo.s32 	%r24, %r21, %r22, %r23;
	rem.u32 	%r43, %r24, %r19;
	setp.eq.s32 	%p1, %r20, 0;
	@%p1 bra 	$L__BB0_7;
	and.b32  	%r2, %r20, 3;
	setp.lt.u32 	%p2, %r20, 4;
	mov.b32 	%r42, 1;
	@%p2 bra 	$L__BB0_4;
	and.b32  	%r27, %r20, -4;
	neg.s32 	%r39, %r27;
	mov.b32 	%r42, 1;
$L__BB0_3:
	mul.wide.u32 	%rd3, %r43, 4;
	add.s64 	%rd4, %rd1, %rd3;
	atom.global.add.u32 	%r28, [%rd4], %r42;
	add.s32 	%r29, %r43, 1;
	setp.lt.u32 	%p3, %r29, %r19;
	selp.b32 	%r30, %r29, 0, %p3;
	mul.wide.u32 	%rd5, %r30, 4;
	add.s64 	%rd6, %rd1, %rd5;
	atom.global.add.u32 	%r31, [%rd6], %r28;
	add.s32 	%r32, %r30, 1;
	setp.lt.u32 	%p4, %r32, %r19;
	selp.b32 	%r33, %r32, 0, %p4;
	mul.wide.u32 	%rd7, %r33, 4;
	add.s64 	%rd8, %rd1, %rd7;
	atom.global.add.u32 	%r34, [%rd8], %r31;
	add.s32 	%r35, %r33, 1;
	setp.lt.u32 	%p5, %r35, %r19;
	selp.b32 	%r36, %r35, 0, %p5;
	mul.wide.u32 	%rd9, %r36, 4;
	add.s64 	%rd10, %rd1, %rd9;
	atom.global.add.u32 	%r42, [%rd10], %r34;
	add.s32 	%r37, %r36, 1;
	setp.lt.u32 	%p6, %r37, %r19;
	selp.b32 	%r43, %r37, 0, %p6;
	add.s32 	%r39, %r39, 4;
	setp.ne.s32 	%p7, %r39, 0;
	@%p7 bra 	$L__BB0_3;
$L__BB0_4:
	setp.eq.s32 	%p8, %r2, 0;
	@%p8 bra 	$L__BB0_7;
	neg.s32 	%r44, %r2;
$L__BB0_6:
	.pragma "nounroll";
	mul.wide.u32 	%rd11, %r43, 4;
	add.s64 	%rd12, %rd1, %rd11;
	atom.global.add.u32 	%r42, [%rd12], %r42;
	add.s32 	%r38, %r43, 1;
	setp.lt.u32 	%p9, %r38, %r19;
	selp.b32 	%r43, %r38, 0, %p9;
	add.s32 	%r44, %r44, 1;
	setp.ne.s32 	%p10, %r44, 0;
	@%p10 bra 	$L__BB0_6;
$L__BB0_7:
	ret;

}


// ===== COMPILED SASS (sm_100) =====

	.target	sm_100

	.elftype	@"ET_EXEC"


//--------------------- .note.nv.tkinfo           --------------------------
	.section	.note.nv.tkinfo,"",@"SHT_NOTE"
	.sectionflags	@"SHF_NOTE_NV_TKINFO"
	.tkinfo
        /*0018*/ 	.word	0x00000002
        /*0030*/ 	.string	""
        /*0030*/ 	.string	"ptxas"
        /*0030*/ 	.string	"Cuda compilation tools, release 13.0, V13.0.88"
        /*0030*/ 	.string	"Build cuda_13.0.r13.0/compiler.36424714_0"
        /*0030*/ 	.string	"-arch sm_100 -m 64 "



//--------------------- .note.nv.cuinfo           --------------------------
	.section	.note.nv.cuinfo,"",@"SHT_NOTE"
	.sectionflags	@"SHF_NOTE_NV_CUINFO"
        /*0018*/ 	.short	0x0002
        /*001a*/ 	.short	0x0064
        /*001c*/ 	.short	0x0082
	.zero		2


//--------------------- .nv.info                  --------------------------
	.section	.nv.info,"",@"SHT_CUDA_INFO"
	.align	4


	//----- nvinfo : EIATTR_REGCOUNT
	.align		4
        /*0000*/ 	.byte	0x04, 0x2f
        /*0002*/ 	.short	(.L_1 - .L_0)
	.align		4
.L_0:
        /*0004*/ 	.word	index@(_Z17do_atomics_kernelPjjj)
        /*0008*/ 	.word	0x00000012


	//----- nvinfo : EIATTR_FRAME_SIZE
	.align		4
.L_1:
        /*000c*/ 	.byte	0x04, 0x11
        /*000e*/ 	.short	(.L_3 - .L_2)
	.align		4
.L_2:
        /*0010*/ 	.word	index@(_Z17do_atomics_kernelPjjj)
        /*0014*/ 	.word	0x00000000


	//----- nvinfo : EIATTR_MIN_STACK_SIZE
	.align		4
.L_3:
        /*0018*/ 	.byte	0x04, 0x12
        /*001a*/ 	.short	(.L_5 - .L_4)
	.align		4
.L_4:
        /*001c*/ 	.word	index@(_Z17do_atomics_kernelPjjj)
        /*0020*/ 	.word	0x00000000
.L_5:


//--------------------- .nv.compat                --------------------------
	.section	.nv.compat,"",@"SHT_CUDA_COMPAT_INFO"
	.align	4
        /*0000*/ 	.byte	0x02, 0x09, 0x00, 0x00, 0x02, 0x02, 0x01, 0x00, 0x02, 0x05, 0x05, 0x00, 0x03, 0x07, 0x01, 0x01
        /*0010*/ 	.byte	0x02, 0x03, 0x00, 0x00, 0x02, 0x06, 0x01, 0x00, 0x04, 0x0b, 0x08, 0x00, 0x09, 0x00, 0x00, 0x00
        /*0020*/ 	.byte	0x00, 0x00, 0x00, 0x00


//--------------------- .nv.info._Z17do_atomics_kernelPjjj --------------------------
	.section	.nv.info._Z17do_atomics_kernelPjjj,"",@"SHT_CUDA_INFO"
	.sectionflags	@""
	.align	4


	//----- nvinfo : EIATTR_CUDA_API_VERSION
	.align		4
        /*0000*/ 	.byte	0x04, 0x37
        /*0002*/ 	.short	(.L_7 - .L_6)
.L_6:
        /*0004*/ 	.word	0x00000082


	//----- nvinfo : EIATTR_KPARAM_INFO
	.align		4
.L_7:
        /*0008*/ 	.byte	0x04, 0x17
        /*000a*/ 	.short	(.L_9 - .L_8)
.L_8:
        /*000c*/ 	.word	0x00000000
        /*0010*/ 	.short	0x0002
        /*0012*/ 	.short	0x000c
        /*0014*/ 	.byte	0x00, 0xf0, 0x11, 0x00


	//----- nvinfo : EIATTR_KPARAM_INFO
	.align		4
.L_9:
        /*0018*/ 	.byte	0x04, 0x17
        /*001a*/ 	.short	(.L_11 - .L_10)
.L_10:
        /*001c*/ 	.word	0x00000000
        /*0020*/ 	.short	0x0001
        /*0022*/ 	.short	0x0008
        /*0024*/ 	.byte	0x00, 0xf0, 0x11, 0x00


	//----- nvinfo : EIATTR_KPARAM_INFO
	.align		4
.L_11:
        /*0028*/ 	.byte	0x04, 0x17
        /*002a*/ 	.short	(.L_13 - .L_12)
.L_12:
        /*002c*/ 	.word	0x00000000
        /*0030*/ 	.short	0x0000
        /*0032*/ 	.short	0x0000
        /*0034*/ 	.byte	0x00, 0xf5, 0x21, 0x00


	//----- nvinfo : EIATTR_SPARSE_MMA_MASK
	.align		4
.L_13:
        /*0038*/ 	.byte	0x03, 0x50
        /*003a*/ 	.short	0x0000


	//----- nvinfo : EIATTR_MAXREG_COUNT
	.align		4
        /*003c*/ 	.byte	0x03, 0x1b
        /*003e*/ 	.short	0x00ff


	//----- nvinfo : EIATTR_MERCURY_ISA_VERSION
	.align		4
        /*0040*/ 	.byte	0x03, 0x5f
        /*0042*/ 	.short	0x0101


	//----- nvinfo : EIATTR_VRC_CTA_INIT_COUNT
	.align		4
        /*0044*/ 	.byte	0x02, 0x4a
	.zero		1
	.zero		1


	//----- nvinfo : EIATTR_EXIT_INSTR_OFFSETS
	.align		4
        /*0048*/ 	.byte	0x04, 0x1c
        /*004a*/ 	.short	(.L_15 - .L_14)


	//   ....[0]....
.L_14:
        /*004c*/ 	.word	0x00000160


	//   ....[1]....
        /*0050*/ 	.word	0x000003a0


	//   ....[2]....
        /*0054*/ 	.word	0x00000450


	//----- nvinfo : EIATTR_CBANK_PARAM_SIZE
	.align		4
.L_15:
        /*0058*/ 	.byte	0x03, 0x19
        /*005a*/ 	.short	0x0010


	//----- nvinfo : EIATTR_PARAM_CBANK
	.align		4
        /*005c*/ 	.byte	0x04, 0x0a
        /*005e*/ 	.short	(.L_17 - .L_16)
	.align		4
.L_16:
        /*0060*/ 	.word	index@(.nv.constant0._Z17do_atomics_kernelPjjj)
        /*0064*/ 	.short	0x0380
        /*0066*/ 	.short	0x0010


	//----- nvinfo : EIATTR_SW_WAR
	.align		4
.L_17:
        /*0068*/ 	.byte	0x04, 0x36
        /*006a*/ 	.short	(.L_19 - .L_18)
.L_18:
        /*006c*/ 	.word	0x00000008
.L_19:


//--------------------- .nv.callgraph             --------------------------
	.section	.nv.callgraph,"",@"SHT_CUDA_CALLGRAPH"
	.align	4
	.sectionentsize	8
	.align		4
        /*0000*/ 	.word	0x00000000
	.align		4
        /*0004*/ 	.word	0xffffffff
	.align		4
        /*0008*/ 	.word	0x00000000
	.align		4
        /*000c*/ 	.word	0xfffffffe
	.align		4
        /*0010*/ 	.word	0x00000000
	.align		4
        /*0014*/ 	.word	0xfffffffd
	.align		4
        /*0018*/ 	.word	0x00000000
	.align		4
        /*001c*/ 	.word	0xfffffffc


//--------------------- .text._Z17do_atomics_kernelPjjj --------------------------
	.section	.text._Z17do_atomics_kernelPjjj,"ax",@progbits
	.align	128
        .global         _Z17do_atomics_kernelPjjj
        .type           _Z17do_atomics_kernelPjjj,@function
        .size           _Z17do_atomics_kernelPjjj,(.L_x_4 - _Z17do_atomics_kernelPjjj)
        .other          _Z17do_atomics_kernelPjjj,@"STO_CUDA_ENTRY STV_DEFAULT"
_Z17do_atomics_kernelPjjj:
.text._Z17do_atomics_kernelPjjj:
[----:B------:R-:W-:Y:S01]  /*0000*/  LDC R1, c[0x0][0x37c] ;  /* 0x0000df00ff017b82 */ /* 0x000fe20000000800 */
[----:B------:R-:W0:Y:S01]  /*0010*/  LDCU.64 UR8, c[0x0][0x388] ;  /* 0x00007100ff0877ac */ /* 0x000e220008000a00 */
[----:B------:R-:W1:Y:S01]  /*0020*/  S2R R4, SR_CTAID.X ;  /* 0x0000000000047919 */ /* 0x000e620000002500 */
[----:B------:R-:W1:Y:S01]  /*0030*/  LDCU UR4, c[0x0][0x360] ;  /* 0x00006c00ff0477ac */ /* 0x000e620008000800 */
[----:B------:R-:W1:Y:S01]  /*0040*/  S2R R5, SR_TID.X ;  /* 0x0000000000057919 */ /* 0x000e620000002100 */
[----:B0-----:R-:W0:Y:S01]  /*0050*/  I2F.U32.RP R0, UR8 ;  /* 0x0000000800007d06 */ /* 0x001e220008209000 */
[----:B------:R-:W-:-:S07]  /*0060*/  ISETP.NE.AND P1, PT, RZ, UR9, PT ;  /* 0x00000009ff007c0c */ /* 0x000fce000bf25270 */
[----:B0-----:R-:W0:Y:S02]  /*0070*/  MUFU.RCP R0, R0 ;  /* 0x0000000000007308 */ /* 0x001e240000001000 */
[----:B0-----:R-:W-:Y:S02]  /*0080*/  VIADD R2, R0, 0xffffffe ;  /* 0x0ffffffe00027836 */ /* 0x001fe40000000000 */
[----:B-1----:R-:W-:-:S04]  /*0090*/  IMAD R0, R4, UR4, R5 ;  /* 0x0000000404007c24 */ /* 0x002fc8000f8e0205 */
[----:B------:R0:W1:Y:S02]  /*00a0*/  F2I.FTZ.U32.TRUNC.NTZ R3, R2 ;  /* 0x0000000200037305 */ /* 0x000064000021f000 */
[----:B0-----:R-:W-:Y:S02]  /*00b0*/  HFMA2 R2, -RZ, RZ, 0, 0 ;  /* 0x00000000ff027431 */ /* 0x001fe400000001ff */
[----:B-1----:R-:W-:-:S04]  /*00c0*/  IMAD.MOV R7, RZ, RZ, -R3 ;  /* 0x000000ffff077224 */ /* 0x002fc800078e0a03 */
[----:B------:R-:W-:-:S04]  /*00d0*/  IMAD R7, R7, UR8, RZ ;  /* 0x0000000807077c24 */ /* 0x000fc8000f8e02ff */
[----:B------:R-:W-:-:S06]  /*00e0*/  IMAD.HI.U32 R3, R3, R7, R2 ;  /* 0x0000000703037227 */ /* 0x000fcc00078e0002 */
[----:B------:R-:W-:-:S04]  /*00f0*/  IMAD.HI.U32 R3, R3, R0, RZ ;  /* 0x0000000003037227 */ /* 0x000fc800078e00ff */
[----:B------:R-:W-:-:S04]  /*0100*/  IMAD.MOV R3, RZ, RZ, -R3 ;  /* 0x000000ffff037224 */ /* 0x000fc800078e0a03 */
[----:B------:R-:W-:-:S05]  /*0110*/  IMAD R0, R3, UR8, R0 ;  /* 0x0000000803007c24 */ /* 0x000fca000f8e0200 */
[----:B------:R-:W-:-:S13]  /*0120*/  ISETP.GE.U32.AND P0, PT, R0, UR8, PT ;  /* 0x0000000800007c0c */ /* 0x000fda000bf06070 */
[----:B------:R-:W-:Y:S01]  /*0130*/  @P0 VIADD R0, R0, -UR8 ;  /* 0x8000000800000c36 */ /* 0x000fe20008000000 */
[----:B------:R-:W-:-:S04]  /*0140*/  ISETP.NE.U32.AND P0, PT, RZ, UR8, PT ;  /* 0x00000008ff007c0c */ /* 0x000fc8000bf05070 */
[----:B------:R-:W-:Y:S01]  /*0150*/  ISETP.GE.U32.AND P2, PT, R0, UR8, PT ;  /* 0x0000000800007c0c */ /* 0x000fe2000bf46070 */
[----:B------:R-:W-:-:S12]  /*0160*/  @!P1 EXIT ;  /* 0x000000000000994d */ /* 0x000fd80003800000 */
[----:B------:R-:W-:Y:S01]  /*0170*/  UISETP.GE.U32.AND UP0, UPT, UR9, 0x4, UPT ;  /* 0x000000040900788c */ /* 0x000fe2000bf06070 */
[----:B------:R-:W-:Y:S01]  /*0180*/  @P2 IADD3 R0, PT, PT, R0, -UR8, RZ ;  /* 0x8000000800002c10 */ /* 0x000fe2000fffe0ff */
[----:B------:R-:W-:Y:S01]  /*0190*/  ULOP3.LUT UR4, UR9, 0x3, URZ, 0xc0, !UPT ;  /* 0x0000000309047892 */ /* 0x000fe2000f8ec0ff */
[----:B------:R-:W-:Y:S01]  /*01a0*/  @!P0 LOP3.LUT R0, RZ, UR8, RZ, 0x33, !PT ;  /* 0x00000008ff008c12 */ /* 0x000fe2000f8e33ff */
[----:B------:R-:W-:Y:S01]  /*01b0*/  IMAD.MOV.U32 R11, RZ, RZ, 0x1 ;  /* 0x00000001ff0b7424 */ /* 0x000fe200078e00ff */
[----:B------:R-:W0:Y:S03]  /*01c0*/  LDCU.64 UR6, c[0x0][0x358] ;  /* 0x00006b00ff0677ac */ /* 0x000e260008000a00 */
[----:B------:R-:W-:Y:S01]  /*01d0*/  ISETP.NE.AND P1, PT, RZ, UR4, PT ;  /* 0x00000004ff007c0c */ /* 0x000fe2000bf25270 */
[----:B------:R-:W-:-:S12]  /*01e0*/  BRA.U !UP0, `(.L_x_0) ;  /* 0x00000001086c7547 */ /* 0x000fd8000b800000 */
[----:B------:R-:W1:Y:S01]  /*01f0*/  LDC.64 R2, c[0x0][0x380] ;  /* 0x0000e000ff027b82 */ /* 0x000e620000000a00 */
[----:B------:R-:W-:Y:S01]  /*0200*/  ULOP3.LUT UR5, UR9, 0xfffffffc, URZ, 0xc0, !UPT ;  /* 0xfffffffc09057892 */ /* 0x000fe2000f8ec0ff */
[----:B------:R-:W-:-:S03]  /*0210*/  IMAD.MOV.U32 R11, RZ, RZ, 0x1 ;  /* 0x00000001ff0b7424 */ /* 0x000fc600078e00ff */
[----:B------:R-:W-:-:S12]  /*0220*/  UIADD3 UR5, UPT, UPT, -UR5, URZ, URZ ;  /* 0x000000ff05057290 */ /* 0x000fd8000fffe1ff */
.L_x_1:
[----:B-12---:R-:W-:-:S05]  /*0230*/  IMAD.WIDE.U32 R4, R0, 0x4, R2 ;  /* 0x0000000400047825 */ /* 0x006fca00078e0002 */
[----:B0----5:R-:W2:Y:S01]  /*0240*/  ATOMG.E.ADD.STRONG.GPU PT, R13, desc[UR6][R4.64], R11 ;  /* 0x8000000b040d79a8 */ /* 0x021ea200081ef106 */
[----:B------:R-:W-:-:S04]  /*0250*/  IADD3 R0, PT, PT, R0, 0x1, RZ ;  /* 0x0000000100007810 */ /* 0x000fc80007ffe0ff */
[----:B------:R-:W-:-:S04]  /*0260*/  ISETP.GE.U32.AND P0, PT, R0, UR8, PT ;  /* 0x0000000800007c0c */ /* 0x000fc8000bf06070 */
[----:B------:R-:W-:-:S05]  /*0270*/  SEL R9, R0, RZ, !P0 ;  /* 0x000000ff00097207 */ /* 0x000fca0004000000 */
[----:B------:R-:W-:-:S04]  /*0280*/  IMAD.WIDE.U32 R6, R9, 0x4, R2 ;  /* 0x0000000409067825 */ /* 0x000fc800078e0002 */
[----:B------:R-:W-:Y:S02]  /*0290*/  VIADD R9, R9, 0x1 ;  /* 0x0000000109097836 */ /* 0x000fe40000000000 */
[----:B--2---:R-:W2:Y:S03]  /*02a0*/  ATOMG.E.ADD.STRONG.GPU PT, R7, desc[UR6][R6.64], R13 ;  /* 0x8000000d060779a8 */ /* 0x004ea600081ef106 */
[----:B------:R-:W-:-:S04]  /*02b0*/  ISETP.GE.U32.AND P0, PT, R9, UR8, PT ;  /* 0x0000000809007c0c */ /* 0x000fc8000bf06070 */
[----:B------:R-:W-:-:S05]  /*02c0*/  SEL R15, R9, RZ, !P0 ;  /* 0x000000ff090f7207 */ /* 0x000fca0004000000 */
[C---:B------:R-:W-:Y:S01]  /*02d0*/  IMAD.WIDE.U32 R8, R15.reuse, 0x4, R2 ;  /* 0x000000040f087825 */ /* 0x040fe200078e0002 */
[----:B------:R-:W-:-:S05]  /*02e0*/  IADD3 R15, PT, PT, R15, 0x1, RZ ;  /* 0x000000010f0f7810 */ /* 0x000fca0007ffe0ff */
[----:B--2---:R-:W2:Y:S01]  /*02f0*/  ATOMG.E.ADD.STRONG.GPU PT, R9, desc[UR6][R8.64], R7 ;  /* 0x80000007080979a8 */ /* 0x004ea200081ef106 */
[----:B------:R-:W-:-:S04]  /*0300*/  ISETP.GE.U32.AND P0, PT, R15, UR8, PT ;  /* 0x000000080f007c0c */ /* 0x000fc8000bf06070 */
[----:B------:R-:W-:-:S05]  /*0310*/  SEL R15, R15, RZ, !P0 ;  /* 0x000000ff0f0f7207 */ /* 0x000fca0004000000 */
[----:B------:R-:W-:Y:S01]  /*0320*/  IMAD.WIDE.U32 R4, R15, 0x4, R2 ;  /* 0x000000040f047825 */ /* 0x000fe200078e0002 */
[----:B------:R-:W-:-:S04]  /*0330*/  UIADD3 UR5, UPT, UPT, UR5, 0x4, URZ ;  /* 0x0000000405057890 */ /* 0x000fc8000fffe0ff */
[----:B------:R-:W-:Y:S01]  /*0340*/  UISETP.NE.AND UP0, UPT, UR5, URZ, UPT ;  /* 0x000000ff0500728c */ /* 0x000fe2000bf05270 */
[----:B--2---:R2:W5:Y:S01]  /*0350*/  ATOMG.E.ADD.STRONG.GPU PT, R11, desc[UR6][R4.64], R9 ;  /* 0x80000009040b79a8 */ /* 0x00456200081ef106 */
[----:B------:R-:W-:-:S05]  /*0360*/  VIADD R0, R15, 0x1 ;  /* 0x000000010f007836 */ /* 0x000fca0000000000 */
[----:B------:R-:W-:-:S04]  /*0370*/  ISETP.GE.U32.AND P0, PT, R0, UR8, PT ;  /* 0x0000000800007c0c */ /* 0x000fc8000bf06070 */
[----:B------:R-:W-:Y:S01]  /*0380*/  SEL R0, R0, RZ, !P0 ;  /* 0x000000ff00007207 */ /* 0x000fe20004000000 */
[----:B------:R-:W-:Y:S08]  /*0390*/  BRA.U UP0, `(.L_x_1) ;  /* 0xfffffffd00a47547 */ /* 0x000ff0000b83ffff */
.L_x_0:
[----:B0-----:R-:W-:Y:S05]  /*03a0*/  @!P1 EXIT ;  /* 0x000000000000994d */ /* 0x001fea0003800000 */
[----:B------:R-:W0:Y:S01]  /*03b0*/  LDC.64 R2, c[0x0][0x380] ;  /* 0x0000e000ff027b82 */ /* 0x000e220000000a00 */
[----:B------:R-:W-:-:S12]  /*03c0*/  UIADD3 UR4, UPT, UPT, -UR4, URZ, URZ ;  /* 0x000000ff04047290 */ /* 0x000fd8000fffe1ff */
.L_x_2:
[----:B0-2---:R-:W-:-:S05]  /*03d0*/  IMAD.WIDE.U32 R4, R0, 0x4, R2 ;  /* 0x0000000400047825 */ /* 0x005fca00078e0002 */
[----:B-----5:R1:W5:Y:S01]  /*03e0*/  ATOMG.E.ADD.STRONG.GPU PT, R11, desc[UR6][R4.64], R11 ;  /* 0x8000000b040b79a8 */ /* 0x02036200081ef106 */
[----:B------:R-:W-:Y:S01]  /*03f0*/  UIADD3 UR4, UPT, UPT, UR4, 0x1, URZ ;  /* 0x0000000104047890 */ /* 0x000fe2000fffe0ff */
[----:B------:R-:W-:-:S03]  /*0400*/  IADD3 R0, PT, PT, R0, 0x1, RZ ;  /* 0x0000000100007810 */ /* 0x000fc60007ffe0ff */
[----:B------:R-:W-:Y:S01]  /*0410*/  UISETP.NE.AND UP0, UPT, UR4, URZ, UPT ;  /* 0x000000ff0400728c */ /* 0x000fe2000bf05270 */
[----:B------:R-:W-:-:S04]  /*0420*/  ISETP.GE.U32.AND P0, PT, R0, UR8, PT ;  /* 0x0000000800007c0c */ /* 0x000fc8000bf06070 */
[----:B------:R-:W-:-:S04]  /*0430*/  SEL R0, R0, RZ, !P0 ;  /* 0x000000ff00007207 */ /* 0x000fc80004000000 */
[----:B-1----:R-:W-:Y:S05]  /*0440*/  BRA.U UP0, `(.L_x_2) ;  /* 0xfffffffd00e07547 */ /* 0x002fea000b83ffff */
[----:B------:R-:W-:Y:S05]  /*0450*/  EXIT ;  /* 0x000000000000794d */ /* 0x000fea0003800000 */
.L_x_3:
[----:B------:R-:W-:-:S00]  /*0460*/  BRA `(.L_x_3) ;  /* 0xfffffffc00fc7947 */ /* 0x000fc0000383ffff */
[----:B------:R-:W-:-:S00]  /*0470*/  NOP ;  /* 0x0000000000007918 */ /* 0x000fc00000000000 */
        /* <DEDUP_REMOVED lines=8> */
.L_x_4:


//--------------------- .nv.shared.reserved.0     --------------------------
	.section	.nv.shared.reserved.0,"aw",@nobits
	.weak		__nv_reservedSMEM_offset_0_alias
	.size		__nv_reservedSMEM_offset_0_alias, 0, 64
	.other		__nv_reservedSMEM_offset_0_alias,@"STO_CUDA_RESERVED_SHARED STV_DEFAULT"
__nv_reservedSMEM_offset_0_alias:
	.zero		0
	.zero		64


//--------------------- .nv.constant0._Z17do_atomics_kernelPjjj --------------------------
	.section	.nv.constant0._Z17do_atomics_kernelPjjj,"a",@progbits
	.sectionflags	@""
	.align	4
.nv.constant0._Z17do_atomics_kernelPjjj:
	.zero		912


//--------------------- SYMBOLS --------------------------

	.type		.nv.reservedSmem.offset0,@object
	.size		.nv.reservedSmem.offset0,0x4
